	.headerflags	@"EF_CUDA_TEXMODE_UNIFIED EF_CUDA_64BIT_ADDRESS EF_CUDA_ACCELERATORS EF_CUDA_SM90 EF_CUDA_VIRTUAL_SM(EF_CUDA_SM90)"
	.elftype	@"ET_EXEC"


//--------------------- .nv.info                  --------------------------
	.section	.nv.info,"",@"SHT_CUDA_INFO"
	.align	4


	//----- nvinfo : EIATTR_REGCOUNT
	.align		4
        /*0000*/ 	.byte	0x04, 0x2f
        /*0002*/ 	.short	(.L_1 - .L_0)
	.align		4
.L_0:
        /*0004*/ 	.word	index@(triton_poi_fused_add_mul_0)
        /*0008*/ 	.word	0x0000000e


	//----- nvinfo : EIATTR_MIN_STACK_SIZE
	.align		4
.L_1:
        /*000c*/ 	.byte	0x04, 0x12
        /*000e*/ 	.short	(.L_3 - .L_2)
	.align		4
.L_2:
        /*0010*/ 	.word	index@(triton_poi_fused_add_mul_0)
        /*0014*/ 	.word	0x00000000


	//----- nvinfo : EIATTR_FRAME_SIZE
	.align		4
.L_3:
        /*0018*/ 	.byte	0x04, 0x11
        /*001a*/ 	.short	(.L_5 - .L_4)
	.align		4
.L_4:
        /*001c*/ 	.word	index@(triton_poi_fused_add_mul_0)
        /*0020*/ 	.word	0x00000000


	//----- nvinfo : EIATTR_MIN_STACK_SIZE
	.align		4
.L_5:
        /*0024*/ 	.byte	0x04, 0x12
        /*0026*/ 	.short	(.L_7 - .L_6)
	.align		4
.L_6:
        /*0028*/ 	.word	index@(triton_poi_fused_add_mul_0)
        /*002c*/ 	.word	0x00000000
.L_7:


//--------------------- .nv.info.triton_poi_fused_add_mul_0 --------------------------
	.section	.nv.info.triton_poi_fused_add_mul_0,"",@"SHT_CUDA_INFO"
	.sectionflags	@""
	.align	4


	//----- nvinfo : EIATTR_CUDA_API_VERSION
	.align		4
        /*0000*/ 	.byte	0x04, 0x37
        /*0002*/ 	.short	(.L_9 - .L_8)
.L_8:
        /*0004*/ 	.word	0x0000007c


	//----- nvinfo : EIATTR_KPARAM_INFO
	.align		4
.L_9:
        /*0008*/ 	.byte	0x04, 0x17
        /*000a*/ 	.short	(.L_11 - .L_10)
.L_10:
        /*000c*/ 	.word	0x00000000
        /*0010*/ 	.short	0x0003
        /*0012*/ 	.short	0x0018
        /*0014*/ 	.byte	0x00, 0xf0, 0x11, 0x00


	//----- nvinfo : EIATTR_KPARAM_INFO
	.align		4
.L_11:
        /*0018*/ 	.byte	0x04, 0x17
        /*001a*/ 	.short	(.L_13 - .L_12)
.L_12:
        /*001c*/ 	.word	0x00000000
        /*0020*/ 	.short	0x0002
        /*0022*/ 	.short	0x0010
        /*0024*/ 	.byte	0x00, 0xf4, 0x21, 0x00


	//----- nvinfo : EIATTR_KPARAM_INFO
	.align		4
.L_13:
        /*0028*/ 	.byte	0x04, 0x17
        /*002a*/ 	.short	(.L_15 - .L_14)
.L_14:
        /*002c*/ 	.word	0x00000000
        /*0030*/ 	.short	0x0001
        /*0032*/ 	.short	0x0008
        /*0034*/ 	.byte	0x00, 0xf4, 0x21, 0x00


	//----- nvinfo : EIATTR_KPARAM_INFO
	.align		4
.L_15:
        /*0038*/ 	.byte	0x04, 0x17
        /*003a*/ 	.short	(.L_17 - .L_16)
.L_16:
        /*003c*/ 	.word	0x00000000
        /*0040*/ 	.short	0x0000
        /*0042*/ 	.short	0x0000
        /*0044*/ 	.byte	0x00, 0xf4, 0x21, 0x00


	//----- nvinfo : EIATTR_SPARSE_MMA_MASK
	.align		4
.L_17:
        /*0048*/ 	.byte	0x03, 0x50
        /*004a*/ 	.short	0x0000


	//----- nvinfo : EIATTR_MAXREG_COUNT
	.align		4
        /*004c*/ 	.byte	0x03, 0x1b
        /*004e*/ 	.short	0x00ff


	//----- nvinfo : EIATTR_EXIT_INSTR_OFFSETS
	.align		4
        /*0050*/ 	.byte	0x04, 0x1c
        /*0052*/ 	.short	(.L_19 - .L_18)


	//   ....[0]....
.L_18:
        /*0054*/ 	.word	0x00000180


	//   ....[1]....
        /*0058*/ 	.word	0x000001a0


	//----- nvinfo : EIATTR_REQNTID
	.align		4
.L_19:
        /*005c*/ 	.byte	0x04, 0x10
        /*005e*/ 	.short	(.L_21 - .L_20)
.L_20:
        /*0060*/ 	.word	0x00000080
        /*0064*/ 	.word	0x00000001
        /*0068*/ 	.word	0x00000001


	//----- nvinfo : EIATTR_CBANK_PARAM_SIZE
	.align		4
.L_21:
        /*006c*/ 	.byte	0x03, 0x19
        /*006e*/ 	.short	0x001c


	//----- nvinfo : EIATTR_PARAM_CBANK
	.align		4
        /*0070*/ 	.byte	0x04, 0x0a
        /*0072*/ 	.short	(.L_23 - .L_22)
	.align		4
.L_22:
        /*0074*/ 	.word	index@(.nv.constant0.triton_poi_fused_add_mul_0)
        /*0078*/ 	.short	0x0210
        /*007a*/ 	.short	0x001c


	//----- nvinfo : EIATTR_SW_WAR
	.align		4
.L_23:
        /*007c*/ 	.byte	0x04, 0x36
        /*007e*/ 	.short	(.L_25 - .L_24)
.L_24:
        /*0080*/ 	.word	0x00000008
.L_25:


//--------------------- .nv.callgraph             --------------------------
	.section	.nv.callgraph,"",@"SHT_CUDA_CALLGRAPH"
	.align	4
	.sectionentsize	8
	.align		4
        /*0000*/ 	.word	0x00000000
	.align		4
        /*0004*/ 	.word	0xffffffff
	.align		4
        /*0008*/ 	.word	0x00000000
	.align		4
        /*000c*/ 	.word	0xfffffffe
	.align		4
        /*0010*/ 	.word	0x00000000
	.align		4
        /*0014*/ 	.word	0xfffffffd
	.align		4
        /*0018*/ 	.word	0x00000000
	.align		4
        /*001c*/ 	.word	0xfffffffc


//--------------------- .text.triton_poi_fused_add_mul_0 --------------------------
	.section	.text.triton_poi_fused_add_mul_0,"ax",@progbits
	.align	128
        .global         triton_poi_fused_add_mul_0
        .type           triton_poi_fused_add_mul_0,@function
        .size           triton_poi_fused_add_mul_0,(.L_x_1 - triton_poi_fused_add_mul_0)
        .other          triton_poi_fused_add_mul_0,@"STO_CUDA_ENTRY STV_DEFAULT"
triton_poi_fused_add_mul_0:
.text.triton_poi_fused_add_mul_0:
[----:B------:R-:W0:Y:S02]  /*0000*/  LDC R1, c[0x0][0x28] ;  /* 0x00000a00ff017b82 */ /* 0x000e240000000800 */
[----:B------:R-:W1:Y:S01]  /*0010*/  S2R R0, SR_TID.X ;  /* 0x0000000000007919 */ /* 0x000e620000002100 */
[----:B------:R-:W2:Y:S01]  /*0020*/  LDC.64 R4, c[0x0][0x218] ;  /* 0x00008600ff047b82 */ /* 0x000ea20000000a00 */
[----:B------:R-:W3:Y:S01]  /*0030*/  S2R R9, SR_CTAID.X ;  /* 0x0000000000097919 */ /* 0x000ee20000002500 */
[----:B------:R-:W-:-:S06]  /*0040*/  ULDC.64 UR4, c[0x0][0x208] ;  /* 0x0000820000047ab9 */ /* 0x000fcc0000000a00 */
[----:B------:R-:W4:Y:S08]  /*0050*/  LDC.64 R2, c[0x0][0x210] ;  /* 0x00008400ff027b82 */ /* 0x000f300000000a00 */
[----:B------:R-:W5:Y:S01]  /*0060*/  LDC.64 R6, c[0x0][0x220] ;  /* 0x00008800ff067b82 */ /* 0x000f620000000a00 */
[----:B-1----:R-:W-:-:S04]  /*0070*/  LOP3.LUT R0, R0, 0x7f, RZ, 0xc0, !PT ;  /* 0x0000007f00007812 */ /* 0x002fc800078ec0ff */
[----:B---3--:R-:W-:-:S04]  /*0080*/  LEA R9, R9, R0, 0x7 ;  /* 0x0000000009097211 */ /* 0x008fc800078e38ff */
[C---:B------:R-:W-:Y:S01]  /*0090*/  ISETP.GE.AND P0, PT, R9.reuse, 0xb64, PT ;  /* 0x00000b640900780c */ /* 0x040fe20003f06270 */
[----:B------:R-:W-:Y:S01]  /*00a0*/  IMAD.HI R0, R9, 0x59e60383, RZ ;  /* 0x59e6038309007827 */ /* 0x000fe200078e02ff */
[----:B------:R-:W-:-:S03]  /*00b0*/  HFMA2.MMA R8, -RZ, RZ, 0, 0 ;  /* 0x00000000ff087435 */ /* 0x000fc600000001ff */
[----:B----4-:R-:W-:Y:S01]  /*00c0*/  IMAD.WIDE R2, R9, 0x4, R2 ;  /* 0x0000000409027825 */ /* 0x010fe200078e0202 */
[----:B------:R-:W-:-:S04]  /*00d0*/  SHF.R.U32.HI R11, RZ, 0x1f, R0 ;  /* 0x0000001fff0b7819 */ /* 0x000fc80000011600 */
[----:B------:R-:W-:Y:S02]  /*00e0*/  LEA.HI.SX32 R11, R0, R11, 0x18 ;  /* 0x0000000b000b7211 */ /* 0x000fe400078fc2ff */
[----:B------:R-:W-:-:S03]  /*00f0*/  MOV R0, RZ ;  /* 0x000000ff00007202 */ /* 0x000fc60000000f00 */
[----:B--2---:R-:W-:Y:S01]  /*0100*/  IMAD.WIDE R4, R11, 0x4, R4 ;  /* 0x000000040b047825 */ /* 0x004fe200078e0204 */
[----:B------:R-:W-:Y:S02]  /*0110*/  HFMA2.MMA R11, -RZ, RZ, 0, 0 ;  /* 0x00000000ff0b7435 */ /* 0x000fe400000001ff */
[----:B------:R-:W2:Y:S01]  /*0120*/  @!P0 LDG.E R0, desc[UR4][R2.64] ;  /* 0x0000000402008981 */ /* 0x000ea2000c1e1900 */
[----:B-----5:R-:W-:-:S05]  /*0130*/  IMAD.WIDE R6, R9, 0x4, R6 ;  /* 0x0000000409067825 */ /* 0x020fca00078e0206 */
[----:B------:R-:W3:Y:S04]  /*0140*/  @!P0 LDG.E R8, desc[UR4][R6.64] ;  /* 0x0000000406088981 */ /* 0x000ee8000c1e1900 */
[----:B------:R-:W2:Y:S02]  /*0150*/  @!P0 LDG.E.EL R11, desc[UR4][R4.64] ;  /* 0x00000004040b8981 */ /* 0x000ea4000c2e1900 */
[----:B--2---:R-:W-:-:S04]  /*0160*/  FADD R11, R11, R0 ;  /* 0x000000000b0b7221 */ /* 0x004fc80000000000 */
[----:B---3--:R-:W-:Y:S01]  /*0170*/  FADD R11, R11, R8 ;  /* 0x000000080b0b7221 */ /* 0x008fe20000000000 */
[----:B------:R-:W-:Y:S06]  /*0180*/  @P0 EXIT ;  /* 0x000000000000094d */ /* 0x000fec0003800000 */
[----:B------:R-:W-:Y:S01]  /*0190*/  STG.E desc[UR4][R2.64], R11 ;  /* 0x0000000b02007986 */ /* 0x000fe2000c101904 */
[----:B------:R-:W-:Y:S05]  /*01a0*/  EXIT ;  /* 0x000000000000794d */ /* 0x000fea0003800000 */
.L_x_0:
[----:B------:R-:W-:-:S00]  /*01b0*/  BRA `(.L_x_0) ;  /* 0xfffffffc00fc7947 */ /* 0x000fc0000383ffff */
[----:B------:R-:W-:-:S00]  /*01c0*/  NOP ;  /* 0x0000000000007918 */ /* 0x000fc00000000000 */
        /* <DEDUP_REMOVED lines=11> */
.L_x_1:


//--------------------- .nv.constant0.triton_poi_fused_add_mul_0 --------------------------
	.section	.nv.constant0.triton_poi_fused_add_mul_0,"a",@progbits
	.sectionflags	@""
	.align	4
.nv.constant0.triton_poi_fused_add_mul_0:
	.zero		556
